//
// Generated by NVIDIA NVVM Compiler
//
// Compiler Build ID: CL-36424714
// Cuda compilation tools, release 13.0, V13.0.88
// Based on NVVM 20.0.0
//

.version 9.0
.target sm_100
.address_size 64

	// .globl	_Z14ArraySumKernelPdS_S_

.visible .entry _Z14ArraySumKernelPdS_S_(
	.param .u64 .ptr .align 1 _Z14ArraySumKernelPdS_S__param_0,
	.param .u64 .ptr .align 1 _Z14ArraySumKernelPdS_S__param_1,
	.param .u64 .ptr .align 1 _Z14ArraySumKernelPdS_S__param_2
)
{
	.reg .b32 	%r<2>;
	.reg .b64 	%rd<11>;
	.reg .b64 	%fd<4>;

	ld.param.u64 	%rd1, [_Z14ArraySumKernelPdS_S__param_0];
	ld.param.u64 	%rd2, [_Z14ArraySumKernelPdS_S__param_1];
	ld.param.u64 	%rd3, [_Z14ArraySumKernelPdS_S__param_2];
	cvta.to.global.u64 	%rd4, %rd3;
	cvta.to.global.u64 	%rd5, %rd2;
	cvta.to.global.u64 	%rd6, %rd1;
	mov.u32 	%r1, %tid.x;
	mul.wide.u32 	%rd7, %r1, 8;
	add.s64 	%rd8, %rd6, %rd7;
	ld.global.f64 	%fd1, [%rd8];
	add.s64 	%rd9, %rd5, %rd7;
	ld.global.f64 	%fd2, [%rd9];
	add.f64 	%fd3, %fd1, %fd2;
	add.s64 	%rd10, %rd4, %rd7;
	st.global.f64 	[%rd10], %fd3;
	ret;

}


// ===== COMPILED SASS (sm_100) =====

	.target	sm_100

	.elftype	@"ET_EXEC"


//--------------------- .note.nv.tkinfo           --------------------------
	.section	.note.nv.tkinfo,"",@"SHT_NOTE"
	.sectionflags	@"SHF_NOTE_NV_TKINFO"
	.tkinfo
        /*0018*/ 	.word	0x00000002
        /*0030*/ 	.string	""
        /*0030*/ 	.string	"ptxas"
        /*0030*/ 	.string	"Cuda compilation tools, release 13.0, V13.0.88"
        /*0030*/ 	.string	"Build cuda_13.0.r13.0/compiler.36424714_0"
        /*0030*/ 	.string	"-arch sm_100 -m 64 "



//--------------------- .note.nv.cuinfo           --------------------------
	.section	.note.nv.cuinfo,"",@"SHT_NOTE"
	.sectionflags	@"SHF_NOTE_NV_CUINFO"
        /*0018*/ 	.short	0x0002
        /*001a*/ 	.short	0x0064
        /*001c*/ 	.short	0x0082
	.zero		2


//--------------------- .nv.info                  --------------------------
	.section	.nv.info,"",@"SHT_CUDA_INFO"
	.align	4


	//----- nvinfo : EIATTR_REGCOUNT
	.align		4
        /*0000*/ 	.byte	0x04, 0x2f
        /*0002*/ 	.short	(.L_1 - .L_0)
	.align		4
.L_0:
        /*0004*/ 	.word	index@(_Z14ArraySumKernelPdS_S_)
        /*0008*/ 	.word	0x0000000e


	//----- nvinfo : EIATTR_FRAME_SIZE
	.align		4
.L_1:
        /*000c*/ 	.byte	0x04, 0x11
        /*000e*/ 	.short	(.L_3 - .L_2)
	.align		4
.L_2:
        /*0010*/ 	.word	index@(_Z14ArraySumKernelPdS_S_)
        /*0014*/ 	.word	0x00000000


	//----- nvinfo : EIATTR_MIN_STACK_SIZE
	.align		4
.L_3:
        /*0018*/ 	.byte	0x04, 0x12
        /*001a*/ 	.short	(.L_5 - .L_4)
	.align		4
.L_4:
        /*001c*/ 	.word	index@(_Z14ArraySumKernelPdS_S_)
        /*0020*/ 	.word	0x00000000
.L_5:


//--------------------- .nv.compat                --------------------------
	.section	.nv.compat,"",@"SHT_CUDA_COMPAT_INFO"
	.align	4
        /*0000*/ 	.byte	0x02, 0x09, 0x00, 0x00, 0x02, 0x02, 0x01, 0x00, 0x02, 0x05, 0x05, 0x00, 0x03, 0x07, 0x01, 0x01
        /*0010*/ 	.byte	0x02, 0x03, 0x00, 0x00, 0x02, 0x06, 0x01, 0x00, 0x04, 0x0b, 0x08, 0x00, 0x01, 0x00, 0x00, 0x00
        /*0020*/ 	.byte	0x00, 0x00, 0x00, 0x00


//--------------------- .nv.info._Z14ArraySumKernelPdS_S_ --------------------------
	.section	.nv.info._Z14ArraySumKernelPdS_S_,"",@"SHT_CUDA_INFO"
	.sectionflags	@""
	.align	4


	//----- nvinfo : EIATTR_CUDA_API_VERSION
	.align		4
        /*0000*/ 	.byte	0x04, 0x37
        /*0002*/ 	.short	(.L_7 - .L_6)
.L_6:
        /*0004*/ 	.word	0x00000082


	//----- nvinfo : EIATTR_KPARAM_INFO
	.align		4
.L_7:
        /*0008*/ 	.byte	0x04, 0x17
        /*000a*/ 	.short	(.L_9 - .L_8)
.L_8:
        /*000c*/ 	.word	0x00000000
        /*0010*/ 	.short	0x0002
        /*0012*/ 	.short	0x0010
        /*0014*/ 	.byte	0x00, 0xf5, 0x21, 0x00


	//----- nvinfo : EIATTR_KPARAM_INFO
	.align		4
.L_9:
        /*0018*/ 	.byte	0x04, 0x17
        /*001a*/ 	.short	(.L_11 - .L_10)
.L_10:
        /*001c*/ 	.word	0x00000000
        /*0020*/ 	.short	0x0001
        /*0022*/ 	.short	0x0008
        /*0024*/ 	.byte	0x00, 0xf5, 0x21, 0x00


	//----- nvinfo : EIATTR_KPARAM_INFO
	.align		4
.L_11:
        /*0028*/ 	.byte	0x04, 0x17
        /*002a*/ 	.short	(.L_13 - .L_12)
.L_12:
        /*002c*/ 	.word	0x00000000
        /*0030*/ 	.short	0x0000
        /*0032*/ 	.short	0x0000
        /*0034*/ 	.byte	0x00, 0xf5, 0x21, 0x00


	//----- nvinfo : EIATTR_SPARSE_MMA_MASK
	.align		4
.L_13:
        /*0038*/ 	.byte	0x03, 0x50
        /*003a*/ 	.short	0x0000


	//----- nvinfo : EIATTR_MAXREG_COUNT
	.align		4
        /*003c*/ 	.byte	0x03, 0x1b
        /*003e*/ 	.short	0x00ff


	//----- nvinfo : EIATTR_MERCURY_ISA_VERSION
	.align		4
        /*0040*/ 	.byte	0x03, 0x5f
        /*0042*/ 	.short	0x0101


	//----- nvinfo : EIATTR_VRC_CTA_INIT_COUNT
	.align		4
        /*0044*/ 	.byte	0x02, 0x4a
	.zero		1
	.zero		1


	//----- nvinfo : EIATTR_EXIT_INSTR_OFFSETS
	.align		4
        /*0048*/ 	.byte	0x04, 0x1c
        /*004a*/ 	.short	(.L_15 - .L_14)


	//   ....[0]....
.L_14:
        /*004c*/ 	.word	0x000000d0


	//----- nvinfo : EIATTR_CBANK_PARAM_SIZE
	.align		4
.L_15:
        /*0050*/ 	.byte	0x03, 0x19
        /*0052*/ 	.short	0x0018


	//----- nvinfo : EIATTR_PARAM_CBANK
	.align		4
        /*0054*/ 	.byte	0x04, 0x0a
        /*0056*/ 	.short	(.L_17 - .L_16)
	.align		4
.L_16:
        /*0058*/ 	.word	index@(.nv.constant0._Z14ArraySumKernelPdS_S_)
        /*005c*/ 	.short	0x0380
        /*005e*/ 	.short	0x0018


	//----- nvinfo : EIATTR_SW_WAR
	.align		4
.L_17:
        /*0060*/ 	.byte	0x04, 0x36
        /*0062*/ 	.short	(.L_19 - .L_18)
.L_18:
        /*0064*/ 	.word	0x00000008
.L_19:


//--------------------- .nv.callgraph             --------------------------
	.section	.nv.callgraph,"",@"SHT_CUDA_CALLGRAPH"
	.align	4
	.sectionentsize	8
	.align		4
        /*0000*/ 	.word	0x00000000
	.align		4
        /*0004*/ 	.word	0xffffffff
	.align		4
        /*0008*/ 	.word	0x00000000
	.align		4
        /*000c*/ 	.word	0xfffffffe
	.align		4
        /*0010*/ 	.word	0x00000000
	.align		4
        /*0014*/ 	.word	0xfffffffd
	.align		4
        /*0018*/ 	.word	0x00000000
	.align		4
        /*001c*/ 	.word	0xfffffffc


//--------------------- .text._Z14ArraySumKernelPdS_S_ --------------------------
	.section	.text._Z14ArraySumKernelPdS_S_,"ax",@progbits
	.align	128
        .global         _Z14ArraySumKernelPdS_S_
        .type           _Z14ArraySumKernelPdS_S_,@function
        .size           _Z14ArraySumKernelPdS_S_,(.L_x_1 - _Z14ArraySumKernelPdS_S_)
        .other          _Z14ArraySumKernelPdS_S_,@"STO_CUDA_ENTRY STV_DEFAULT"
_Z14ArraySumKernelPdS_S_:
.text._Z14ArraySumKernelPdS_S_:
[----:B------:R-:W-:Y:S01]  /*0000*/  LDC R1, c[0x0][0x37c] ;  /* 0x0000df00ff017b82 */ /* 0x000fe20000000800 */
[----:B------:R-:W0:Y:S07]  /*0010*/  S2R R11, SR_TID.X ;  /* 0x00000000000b7919 */ /* 0x000e2e0000002100 */
[----:B------:R-:W0:Y:S01]  /*0020*/  LDC.64 R2, c[0x0][0x380] ;  /* 0x0000e000ff027b82 */ /* 0x000e220000000a00 */
[----:B------:R-:W1:Y:S07]  /*0030*/  LDCU.64 UR4, c[0x0][0x358] ;  /* 0x00006b00ff0477ac */ /* 0x000e6e0008000a00 */
[----:B------:R-:W2:Y:S08]  /*0040*/  LDC.64 R4, c[0x0][0x388] ;  /* 0x0000e200ff047b82 */ /* 0x000eb00000000a00 */
[----:B------:R-:W3:Y:S01]  /*0050*/  LDC.64 R8, c[0x0][0x390] ;  /* 0x0000e400ff087b82 */ /* 0x000ee20000000a00 */
[----:B0-----:R-:W-:-:S04]  /*0060*/  IMAD.WIDE.U32 R2, R11, 0x8, R2 ;  /* 0x000000080b027825 */ /* 0x001fc800078e0002 */
[C---:B--2---:R-:W-:Y:S02]  /*0070*/  IMAD.WIDE.U32 R4, R11.reuse, 0x8, R4 ;  /* 0x000000080b047825 */ /* 0x044fe400078e0004 */
[----:B-1----:R-:W2:Y:S04]  /*0080*/  LDG.E.64 R2, desc[UR4][R2.64] ;  /* 0x0000000402027981 */ /* 0x002ea8000c1e1b00 */
[----:B------:R-:W2:Y:S01]  /*0090*/  LDG.E.64 R4, desc[UR4][R4.64] ;  /* 0x0000000404047981 */ /* 0x000ea2000c1e1b00 */
[----:B---3--:R-:W-:Y:S01]  /*00a0*/  IMAD.WIDE.U32 R8, R11, 0x8, R8 ;  /* 0x000000080b087825 */ /* 0x008fe200078e0008 */
[----:B--2---:R-:W-:-:S07]  /*00b0*/  DADD R6, R2, R4 ;  /* 0x0000000002067229 */ /* 0x004fce0000000004 */
[----:B------:R-:W-:Y:S01]  /*00c0*/  STG.E.64 desc[UR4][R8.64], R6 ;  /* 0x0000000608007986 */ /* 0x000fe2000c101b04 */
[----:B------:R-:W-:Y:S05]  /*00d0*/  EXIT ;  /* 0x000000000000794d */ /* 0x000fea0003800000 */
.L_x_0:
[----:B------:R-:W-:-:S00]  /*00e0*/  BRA `(.L_x_0) ;  /* 0xfffffffc00fc7947 */ /* 0x000fc0000383ffff */
[----:B------:R-:W-:-:S00]  /*00f0*/  NOP ;  /* 0x0000000000007918 */ /* 0x000fc00000000000 */
        /* <DEDUP_REMOVED lines=8> */
.L_x_1:


//--------------------- .nv.shared.reserved.0     --------------------------
	.section	.nv.shared.reserved.0,"aw",@nobits
	.weak		__nv_reservedSMEM_offset_0_alias
	.size		__nv_reservedSMEM_offset_0_alias, 0, 64
	.other		__nv_reservedSMEM_offset_0_alias,@"STO_CUDA_RESERVED_SHARED STV_DEFAULT"
__nv_reservedSMEM_offset_0_alias:
	.zero		0
	.zero		64


//--------------------- .nv.constant0._Z14ArraySumKernelPdS_S_ --------------------------
	.section	.nv.constant0._Z14ArraySumKernelPdS_S_,"a",@progbits
	.sectionflags	@""
	.align	4
.nv.constant0._Z14ArraySumKernelPdS_S_:
	.zero		920


//--------------------- SYMBOLS --------------------------

	.type		.nv.reservedSmem.offset0,@object
	.size		.nv.reservedSmem.offset0,0x4
